//
// Generated by NVIDIA NVVM Compiler
//
// Compiler Build ID: CL-36424714
// Cuda compilation tools, release 13.0, V13.0.88
// Based on NVVM 20.0.0
//

.version 9.0
.target sm_100
.address_size 64

	// .globl	_Z11magSqrU_SoAPfS_i

.visible .entry _Z11magSqrU_SoAPfS_i(
	.param .u64 .ptr .align 1 _Z11magSqrU_SoAPfS_i_param_0,
	.param .u64 .ptr .align 1 _Z11magSqrU_SoAPfS_i_param_1,
	.param .u32 _Z11magSqrU_SoAPfS_i_param_2
)
{
	.reg .pred 	%p<3>;
	.reg .b32 	%r<11>;
	.reg .b32 	%f<3>;
	.reg .b64 	%rd<8>;

	ld.param.u64 	%rd3, [_Z11magSqrU_SoAPfS_i_param_0];
	ld.param.u64 	%rd4, [_Z11magSqrU_SoAPfS_i_param_1];
	ld.param.u32 	%r6, [_Z11magSqrU_SoAPfS_i_param_2];
	mov.u32 	%r1, %ntid.x;
	mov.u32 	%r7, %ctaid.x;
	mov.u32 	%r8, %tid.x;
	mad.lo.s32 	%r10, %r1, %r7, %r8;
	setp.ge.s32 	%p1, %r10, %r6;
	@%p1 bra 	$L__BB0_3;
	mov.u32 	%r9, %nctaid.x;
	mul.lo.s32 	%r3, %r9, %r1;
	cvta.to.global.u64 	%rd1, %rd3;
	cvta.to.global.u64 	%rd2, %rd4;
$L__BB0_2:
	mul.wide.s32 	%rd5, %r10, 4;
	add.s64 	%rd6, %rd1, %rd5;
	ld.global.f32 	%f1, [%rd6];
	mul.f32 	%f2, %f1, %f1;
	add.s64 	%rd7, %rd2, %rd5;
	st.global.f32 	[%rd7], %f2;
	add.s32 	%r10, %r10, %r3;
	setp.lt.s32 	%p2, %r10, %r6;
	@%p2 bra 	$L__BB0_2;
$L__BB0_3:
	ret;

}
	// .globl	_Z11magSqrU_AoSPfS_i
.visible .entry _Z11magSqrU_AoSPfS_i(
	.param .u64 .ptr .align 1 _Z11magSqrU_AoSPfS_i_param_0,
	.param .u64 .ptr .align 1 _Z11magSqrU_AoSPfS_i_param_1,
	.param .u32 _Z11magSqrU_AoSPfS_i_param_2
)
{
	.reg .pred 	%p<3>;
	.reg .b32 	%r<12>;
	.reg .b32 	%f<3>;
	.reg .b64 	%rd<9>;

	ld.param.u64 	%rd3, [_Z11magSqrU_AoSPfS_i_param_0];
	ld.param.u64 	%rd4, [_Z11magSqrU_AoSPfS_i_param_1];
	ld.param.u32 	%r6, [_Z11magSqrU_AoSPfS_i_param_2];
	mov.u32 	%r1, %ntid.x;
	mov.u32 	%r7, %ctaid.x;
	mov.u32 	%r8, %tid.x;
	mad.lo.s32 	%r11, %r1, %r7, %r8;
	setp.ge.s32 	%p1, %r11, %r6;
	@%p1 bra 	$L__BB1_3;
	mov.u32 	%r9, %nctaid.x;
	mul.lo.s32 	%r3, %r1, %r9;
	cvta.to.global.u64 	%rd1, %rd3;
	cvta.to.global.u64 	%rd2, %rd4;
$L__BB1_2:
	mul.lo.s32 	%r10, %r11, 3;
	mul.wide.s32 	%rd5, %r10, 4;
	add.s64 	%rd6, %rd1, %rd5;
	ld.global.f32 	%f1, [%rd6];
	mul.f32 	%f2, %f1, %f1;
	mul.wide.s32 	%rd7, %r11, 4;
	add.s64 	%rd8, %rd2, %rd7;
	st.global.f32 	[%rd8], %f2;
	add.s32 	%r11, %r11, %r3;
	setp.lt.s32 	%p2, %r11, %r6;
	@%p2 bra 	$L__BB1_2;
$L__BB1_3:
	ret;

}


// ===== COMPILED SASS (sm_100) =====

	.target	sm_100

	.elftype	@"ET_EXEC"


//--------------------- .note.nv.tkinfo           --------------------------
	.section	.note.nv.tkinfo,"",@"SHT_NOTE"
	.sectionflags	@"SHF_NOTE_NV_TKINFO"
	.tkinfo
        /*0018*/ 	.word	0x00000002
        /*0030*/ 	.string	""
        /*0030*/ 	.string	"ptxas"
        /*0030*/ 	.string	"Cuda compilation tools, release 13.0, V13.0.88"
        /*0030*/ 	.string	"Build cuda_13.0.r13.0/compiler.36424714_0"
        /*0030*/ 	.string	"-arch sm_100 -m 64 "



//--------------------- .note.nv.cuinfo           --------------------------
	.section	.note.nv.cuinfo,"",@"SHT_NOTE"
	.sectionflags	@"SHF_NOTE_NV_CUINFO"
        /*0018*/ 	.short	0x0002
        /*001a*/ 	.short	0x0064
        /*001c*/ 	.short	0x0082
	.zero		2


//--------------------- .nv.info                  --------------------------
	.section	.nv.info,"",@"SHT_CUDA_INFO"
	.align	4


	//----- nvinfo : EIATTR_REGCOUNT
	.align		4
        /*0000*/ 	.byte	0x04, 0x2f
        /*0002*/ 	.short	(.L_1 - .L_0)
	.align		4
.L_0:
        /*0004*/ 	.word	index@(_Z11magSqrU_SoAPfS_i)
        /*0008*/ 	.word	0x0000000e


	//----- nvinfo : EIATTR_FRAME_SIZE
	.align		4
.L_1:
        /*000c*/ 	.byte	0x04, 0x11
        /*000e*/ 	.short	(.L_3 - .L_2)
	.align		4
.L_2:
        /*0010*/ 	.word	index@(_Z11magSqrU_SoAPfS_i)
        /*0014*/ 	.word	0x00000000


	//----- nvinfo : EIATTR_REGCOUNT
	.align		4
.L_3:
        /*0018*/ 	.byte	0x04, 0x2f
        /*001a*/ 	.short	(.L_5 - .L_4)
	.align		4
.L_4:
        /*001c*/ 	.word	index@(_Z11magSqrU_AoSPfS_i)
        /*0020*/ 	.word	0x0000000e


	//----- nvinfo : EIATTR_FRAME_SIZE
	.align		4
.L_5:
        /*0024*/ 	.byte	0x04, 0x11
        /*0026*/ 	.short	(.L_7 - .L_6)
	.align		4
.L_6:
        /*0028*/ 	.word	index@(_Z11magSqrU_AoSPfS_i)
        /*002c*/ 	.word	0x00000000


	//----- nvinfo : EIATTR_MIN_STACK_SIZE
	.align		4
.L_7:
        /*0030*/ 	.byte	0x04, 0x12
        /*0032*/ 	.short	(.L_9 - .L_8)
	.align		4
.L_8:
        /*0034*/ 	.word	index@(_Z11magSqrU_AoSPfS_i)
        /*0038*/ 	.word	0x00000000


	//----- nvinfo : EIATTR_MIN_STACK_SIZE
	.align		4
.L_9:
        /*003c*/ 	.byte	0x04, 0x12
        /*003e*/ 	.short	(.L_11 - .L_10)
	.align		4
.L_10:
        /*0040*/ 	.word	index@(_Z11magSqrU_SoAPfS_i)
        /*0044*/ 	.word	0x00000000
.L_11:


//--------------------- .nv.compat                --------------------------
	.section	.nv.compat,"",@"SHT_CUDA_COMPAT_INFO"
	.align	4
        /*0000*/ 	.byte	0x02, 0x09, 0x00, 0x00, 0x02, 0x02, 0x01, 0x00, 0x02, 0x05, 0x05, 0x00, 0x03, 0x07, 0x01, 0x01
        /*0010*/ 	.byte	0x02, 0x03, 0x00, 0x00, 0x02, 0x06, 0x01, 0x00, 0x04, 0x0b, 0x08, 0x00, 0x09, 0x00, 0x00, 0x00
        /*0020*/ 	.byte	0x00, 0x00, 0x00, 0x00


//--------------------- .nv.info._Z11magSqrU_AoSPfS_i --------------------------
	.section	.nv.info._Z11magSqrU_AoSPfS_i,"",@"SHT_CUDA_INFO"
	.sectionflags	@""
	.align	4


	//----- nvinfo : EIATTR_CUDA_API_VERSION
	.align		4
        /*0000*/ 	.byte	0x04, 0x37
        /*0002*/ 	.short	(.L_13 - .L_12)
.L_12:
        /*0004*/ 	.word	0x00000082


	//----- nvinfo : EIATTR_KPARAM_INFO
	.align		4
.L_13:
        /*0008*/ 	.byte	0x04, 0x17
        /*000a*/ 	.short	(.L_15 - .L_14)
.L_14:
        /*000c*/ 	.word	0x00000000
        /*0010*/ 	.short	0x0002
        /*0012*/ 	.short	0x0010
        /*0014*/ 	.byte	0x00, 0xf0, 0x11, 0x00


	//----- nvinfo : EIATTR_KPARAM_INFO
	.align		4
.L_15:
        /*0018*/ 	.byte	0x04, 0x17
        /*001a*/ 	.short	(.L_17 - .L_16)
.L_16:
        /*001c*/ 	.word	0x00000000
        /*0020*/ 	.short	0x0001
        /*0022*/ 	.short	0x0008
        /*0024*/ 	.byte	0x00, 0xf5, 0x21, 0x00


	//----- nvinfo : EIATTR_KPARAM_INFO
	.align		4
.L_17:
        /*0028*/ 	.byte	0x04, 0x17
        /*002a*/ 	.short	(.L_19 - .L_18)
.L_18:
        /*002c*/ 	.word	0x00000000
        /*0030*/ 	.short	0x0000
        /*0032*/ 	.short	0x0000
        /*0034*/ 	.byte	0x00, 0xf5, 0x21, 0x00


	//----- nvinfo : EIATTR_SPARSE_MMA_MASK
	.align		4
.L_19:
        /*0038*/ 	.byte	0x03, 0x50
        /*003a*/ 	.short	0x0000


	//----- nvinfo : EIATTR_MAXREG_COUNT
	.align		4
        /*003c*/ 	.byte	0x03, 0x1b
        /*003e*/ 	.short	0x00ff


	//----- nvinfo : EIATTR_MERCURY_ISA_VERSION
	.align		4
        /*0040*/ 	.byte	0x03, 0x5f
        /*0042*/ 	.short	0x0101


	//----- nvinfo : EIATTR_VRC_CTA_INIT_COUNT
	.align		4
        /*0044*/ 	.byte	0x02, 0x4a
	.zero		1
	.zero		1


	//----- nvinfo : EIATTR_EXIT_INSTR_OFFSETS
	.align		4
        /*0048*/ 	.byte	0x04, 0x1c
        /*004a*/ 	.short	(.L_21 - .L_20)


	//   ....[0]....
.L_20:
        /*004c*/ 	.word	0x00000070


	//   ....[1]....
        /*0050*/ 	.word	0x00000160


	//----- nvinfo : EIATTR_CRS_STACK_SIZE
	.align		4
.L_21:
        /*0054*/ 	.byte	0x04, 0x1e
        /*0056*/ 	.short	(.L_23 - .L_22)
.L_22:
        /*0058*/ 	.word	0x00000000


	//----- nvinfo : EIATTR_CBANK_PARAM_SIZE
	.align		4
.L_23:
        /*005c*/ 	.byte	0x03, 0x19
        /*005e*/ 	.short	0x0014


	//----- nvinfo : EIATTR_PARAM_CBANK
	.align		4
        /*0060*/ 	.byte	0x04, 0x0a
        /*0062*/ 	.short	(.L_25 - .L_24)
	.align		4
.L_24:
        /*0064*/ 	.word	index@(.nv.constant0._Z11magSqrU_AoSPfS_i)
        /*0068*/ 	.short	0x0380
        /*006a*/ 	.short	0x0014


	//----- nvinfo : EIATTR_SW_WAR
	.align		4
.L_25:
        /*006c*/ 	.byte	0x04, 0x36
        /*006e*/ 	.short	(.L_27 - .L_26)
.L_26:
        /*0070*/ 	.word	0x00000008
.L_27:


//--------------------- .nv.info._Z11magSqrU_SoAPfS_i --------------------------
	.section	.nv.info._Z11magSqrU_SoAPfS_i,"",@"SHT_CUDA_INFO"
	.sectionflags	@""
	.align	4


	//----- nvinfo : EIATTR_CUDA_API_VERSION
	.align		4
        /*0000*/ 	.byte	0x04, 0x37
        /*0002*/ 	.short	(.L_29 - .L_28)
.L_28:
        /*0004*/ 	.word	0x00000082


	//----- nvinfo : EIATTR_KPARAM_INFO
	.align		4
.L_29:
        /*0008*/ 	.byte	0x04, 0x17
        /*000a*/ 	.short	(.L_31 - .L_30)
.L_30:
        /*000c*/ 	.word	0x00000000
        /*0010*/ 	.short	0x0002
        /*0012*/ 	.short	0x0010
        /*0014*/ 	.byte	0x00, 0xf0, 0x11, 0x00


	//----- nvinfo : EIATTR_KPARAM_INFO
	.align		4
.L_31:
        /*0018*/ 	.byte	0x04, 0x17
        /*001a*/ 	.short	(.L_33 - .L_32)
.L_32:
        /*001c*/ 	.word	0x00000000
        /*0020*/ 	.short	0x0001
        /*0022*/ 	.short	0x0008
        /*0024*/ 	.byte	0x00, 0xf5, 0x21, 0x00


	//----- nvinfo : EIATTR_KPARAM_INFO
	.align		4
.L_33:
        /*0028*/ 	.byte	0x04, 0x17
        /*002a*/ 	.short	(.L_35 - .L_34)
.L_34:
        /*002c*/ 	.word	0x00000000
        /*0030*/ 	.short	0x0000
        /*0032*/ 	.short	0x0000
        /*0034*/ 	.byte	0x00, 0xf5, 0x21, 0x00


	//----- nvinfo : EIATTR_SPARSE_MMA_MASK
	.align		4
.L_35:
        /*0038*/ 	.byte	0x03, 0x50
        /*003a*/ 	.short	0x0000


	//----- nvinfo : EIATTR_MAXREG_COUNT
	.align		4
        /*003c*/ 	.byte	0x03, 0x1b
        /*003e*/ 	.short	0x00ff


	//----- nvinfo : EIATTR_MERCURY_ISA_VERSION
	.align		4
        /*0040*/ 	.byte	0x03, 0x5f
        /*0042*/ 	.short	0x0101


	//----- nvinfo : EIATTR_VRC_CTA_INIT_COUNT
	.align		4
        /*0044*/ 	.byte	0x02, 0x4a
	.zero		1
	.zero		1


	//----- nvinfo : EIATTR_EXIT_INSTR_OFFSETS
	.align		4
        /*0048*/ 	.byte	0x04, 0x1c
        /*004a*/ 	.short	(.L_37 - .L_36)


	//   ....[0]....
.L_36:
        /*004c*/ 	.word	0x00000070


	//   ....[1]....
        /*0050*/ 	.word	0x00000150


	//----- nvinfo : EIATTR_CRS_STACK_SIZE
	.align		4
.L_37:
        /*0054*/ 	.byte	0x04, 0x1e
        /*0056*/ 	.short	(.L_39 - .L_38)
.L_38:
        /*0058*/ 	.word	0x00000000


	//----- nvinfo : EIATTR_CBANK_PARAM_SIZE
	.align		4
.L_39:
        /*005c*/ 	.byte	0x03, 0x19
        /*005e*/ 	.short	0x0014


	//----- nvinfo : EIATTR_PARAM_CBANK
	.align		4
        /*0060*/ 	.byte	0x04, 0x0a
        /*0062*/ 	.short	(.L_41 - .L_40)
	.align		4
.L_40:
        /*0064*/ 	.word	index@(.nv.constant0._Z11magSqrU_SoAPfS_i)
        /*0068*/ 	.short	0x0380
        /*006a*/ 	.short	0x0014


	//----- nvinfo : EIATTR_SW_WAR
	.align		4
.L_41:
        /*006c*/ 	.byte	0x04, 0x36
        /*006e*/ 	.short	(.L_43 - .L_42)
.L_42:
        /*0070*/ 	.word	0x00000008
.L_43:


//--------------------- .nv.callgraph             --------------------------
	.section	.nv.callgraph,"",@"SHT_CUDA_CALLGRAPH"
	.align	4
	.sectionentsize	8
	.align		4
        /*0000*/ 	.word	0x00000000
	.align		4
        /*0004*/ 	.word	0xffffffff
	.align		4
        /*0008*/ 	.word	0x00000000
	.align		4
        /*000c*/ 	.word	0xfffffffe
	.align		4
        /*0010*/ 	.word	0x00000000
	.align		4
        /*0014*/ 	.word	0xfffffffd
	.align		4
        /*0018*/ 	.word	0x00000000
	.align		4
        /*001c*/ 	.word	0xfffffffc


//--------------------- .text._Z11magSqrU_AoSPfS_i --------------------------
	.section	.text._Z11magSqrU_AoSPfS_i,"ax",@progbits
	.align	128
        .global         _Z11magSqrU_AoSPfS_i
        .type           _Z11magSqrU_AoSPfS_i,@function
        .size           _Z11magSqrU_AoSPfS_i,(.L_x_4 - _Z11magSqrU_AoSPfS_i)
        .other          _Z11magSqrU_AoSPfS_i,@"STO_CUDA_ENTRY STV_DEFAULT"
_Z11magSqrU_AoSPfS_i:
.text._Z11magSqrU_AoSPfS_i:
[----:B------:R-:W-:Y:S01]  /*0000*/  LDC R1, c[0x0][0x37c] ;  /* 0x0000df00ff017b82 */ /* 0x000fe20000000800 */
[----:B------:R-:W0:Y:S01]  /*0010*/  S2R R0, SR_CTAID.X ;  /* 0x0000000000007919 */ /* 0x000e220000002500 */
[----:B------:R-:W0:Y:S01]  /*0020*/  LDCU UR4, c[0x0][0x360] ;  /* 0x00006c00ff0477ac */ /* 0x000e220008000800 */
[----:B------:R-:W0:Y:S01]  /*0030*/  S2R R3, SR_TID.X ;  /* 0x0000000000037919 */ /* 0x000e220000002100 */
[----:B------:R-:W1:Y:S01]  /*0040*/  LDCU UR8, c[0x0][0x390] ;  /* 0x00007200ff0877ac */ /* 0x000e620008000800 */
[----:B0-----:R-:W-:-:S05]  /*0050*/  IMAD R0, R0, UR4, R3 ;  /* 0x0000000400007c24 */ /* 0x001fca000f8e0203 */
[----:B-1----:R-:W-:-:S13]  /*0060*/  ISETP.GE.AND P0, PT, R0, UR8, PT ;  /* 0x0000000800007c0c */ /* 0x002fda000bf06270 */
[----:B------:R-:W-:Y:S05]  /*0070*/  @P0 EXIT ;  /* 0x000000000000094d */ /* 0x000fea0003800000 */
[----:B------:R-:W0:Y:S01]  /*0080*/  LDC.64 R6, c[0x0][0x380] ;  /* 0x0000e000ff067b82 */ /* 0x000e220000000a00 */
[----:B------:R-:W1:Y:S01]  /*0090*/  LDCU UR5, c[0x0][0x370] ;  /* 0x00006e00ff0577ac */ /* 0x000e620008000800 */
[----:B------:R-:W2:Y:S06]  /*00a0*/  LDCU.64 UR6, c[0x0][0x358] ;  /* 0x00006b00ff0677ac */ /* 0x000eac0008000a00 */
[----:B------:R-:W3:Y:S01]  /*00b0*/  LDC.64 R8, c[0x0][0x388] ;  /* 0x0000e200ff087b82 */ /* 0x000ee20000000a00 */
[----:B-1----:R-:W-:-:S12]  /*00c0*/  UIMAD UR4, UR4, UR5, URZ ;  /* 0x00000005040472a4 */ /* 0x002fd8000f8e02ff */
.L_x_0:
[----:B------:R-:W-:-:S04]  /*00d0*/  IMAD R3, R0, 0x3, RZ ;  /* 0x0000000300037824 */ /* 0x000fc800078e02ff */
[----:B0-----:R-:W-:-:S06]  /*00e0*/  IMAD.WIDE R2, R3, 0x4, R6 ;  /* 0x0000000403027825 */ /* 0x001fcc00078e0206 */
[----:B--2---:R-:W2:Y:S01]  /*00f0*/  LDG.E R2, desc[UR6][R2.64] ;  /* 0x0000000602027981 */ /* 0x004ea2000c1e1900 */
[C---:B-1-3--:R-:W-:Y:S01]  /*0100*/  IMAD.WIDE R4, R0.reuse, 0x4, R8 ;  /* 0x0000000400047825 */ /* 0x04afe200078e0208 */
[----:B------:R-:W-:-:S04]  /*0110*/  IADD3 R0, PT, PT, R0, UR4, RZ ;  /* 0x0000000400007c10 */ /* 0x000fc8000fffe0ff */
[----:B------:R-:W-:Y:S01]  /*0120*/  ISETP.GE.AND P0, PT, R0, UR8, PT ;  /* 0x0000000800007c0c */ /* 0x000fe2000bf06270 */
[----:B--2---:R-:W-:-:S05]  /*0130*/  FMUL R11, R2, R2 ;  /* 0x00000002020b7220 */ /* 0x004fca0000400000 */
[----:B------:R1:W-:Y:S07]  /*0140*/  STG.E desc[UR6][R4.64], R11 ;  /* 0x0000000b04007986 */ /* 0x0003ee000c101906 */
[----:B------:R-:W-:Y:S05]  /*0150*/  @!P0 BRA `(.L_x_0) ;  /* 0xfffffffc00dc8947 */ /* 0x000fea000383ffff */
[----:B------:R-:W-:Y:S05]  /*0160*/  EXIT ;  /* 0x000000000000794d */ /* 0x000fea0003800000 */
.L_x_1:
[----:B------:R-:W-:-:S00]  /*0170*/  BRA `(.L_x_1) ;  /* 0xfffffffc00fc7947 */ /* 0x000fc0000383ffff */
[----:B------:R-:W-:-:S00]  /*0180*/  NOP ;  /* 0x0000000000007918 */ /* 0x000fc00000000000 */
[----:B------:R-:W-:-:S00]  /*0190*/  NOP ;  /* 0x0000000000007918 */ /* 0x000fc00000000000 */
[----:B------:R-:W-:-:S00]  /*01a0*/  NOP ;  /* 0x0000000000007918 */ /* 0x000fc00000000000 */
[----:B------:R-:W-:-:S00]  /*01b0*/  NOP ;  /* 0x0000000000007918 */ /* 0x000fc00000000000 */
[----:B------:R-:W-:-:S00]  /*01c0*/  NOP ;  /* 0x0000000000007918 */ /* 0x000fc00000000000 */
[----:B------:R-:W-:-:S00]  /*01d0*/  NOP ;  /* 0x0000000000007918 */ /* 0x000fc00000000000 */
[----:B------:R-:W-:-:S00]  /*01e0*/  NOP ;  /* 0x0000000000007918 */ /* 0x000fc00000000000 */
[----:B------:R-:W-:-:S00]  /*01f0*/  NOP ;  /* 0x0000000000007918 */ /* 0x000fc00000000000 */
.L_x_4:


//--------------------- .text._Z11magSqrU_SoAPfS_i --------------------------
	.section	.text._Z11magSqrU_SoAPfS_i,"ax",@progbits
	.align	128
        .global         _Z11magSqrU_SoAPfS_i
        .type           _Z11magSqrU_SoAPfS_i,@function
        .size           _Z11magSqrU_SoAPfS_i,(.L_x_5 - _Z11magSqrU_SoAPfS_i)
        .other          _Z11magSqrU_SoAPfS_i,@"STO_CUDA_ENTRY STV_DEFAULT"
_Z11magSqrU_SoAPfS_i:
.text._Z11magSqrU_SoAPfS_i:
        /* <DEDUP_REMOVED lines=13> */
.L_x_2:
        /* <DEDUP_REMOVED lines=9> */
.L_x_3:
        /* <DEDUP_REMOVED lines=10> */
.L_x_5:


//--------------------- .nv.shared.reserved.0     --------------------------
	.section	.nv.shared.reserved.0,"aw",@nobits
	.weak		__nv_reservedSMEM_offset_0_alias
	.size		__nv_reservedSMEM_offset_0_alias, 0, 64
	.other		__nv_reservedSMEM_offset_0_alias,@"STO_CUDA_RESERVED_SHARED STV_DEFAULT"
__nv_reservedSMEM_offset_0_alias:
	.zero		0
	.zero		64


//--------------------- .nv.constant0._Z11magSqrU_AoSPfS_i --------------------------
	.section	.nv.constant0._Z11magSqrU_AoSPfS_i,"a",@progbits
	.sectionflags	@""
	.align	4
.nv.constant0._Z11magSqrU_AoSPfS_i:
	.zero		916


//--------------------- .nv.constant0._Z11magSqrU_SoAPfS_i --------------------------
	.section	.nv.constant0._Z11magSqrU_SoAPfS_i,"a",@progbits
	.sectionflags	@""
	.align	4
.nv.constant0._Z11magSqrU_SoAPfS_i:
	.zero		916


//--------------------- SYMBOLS --------------------------

	.type		.nv.reservedSmem.offset0,@object
	.size		.nv.reservedSmem.offset0,0x4
